//
// Generated by NVIDIA NVVM Compiler
//
// Compiler Build ID: CL-36424714
// Cuda compilation tools, release 13.0, V13.0.88
// Based on NVVM 20.0.0
//

.version 9.0
.target sm_100
.address_size 64

	// .globl	_Z17findIndicesKerneliPdPi

.visible .entry _Z17findIndicesKerneliPdPi(
	.param .u32 _Z17findIndicesKerneliPdPi_param_0,
	.param .u64 .ptr .align 1 _Z17findIndicesKerneliPdPi_param_1,
	.param .u64 .ptr .align 1 _Z17findIndicesKerneliPdPi_param_2
)
{
	.reg .pred 	%p<14>;
	.reg .b32 	%r<123>;
	.reg .b64 	%rd<72>;
	.reg .b64 	%fd<87>;

	ld.param.u32 	%r80, [_Z17findIndicesKerneliPdPi_param_0];
	ld.param.u64 	%rd4, [_Z17findIndicesKerneliPdPi_param_1];
	cvta.to.global.u64 	%rd1, %rd4;
	setp.lt.s32 	%p1, %r80, 1;
	@%p1 bra 	$L__BB0_20;
	cvt.rn.f64.u32 	%fd1, %r80;
	add.s32 	%r1, %r80, -1;
	and.b32  	%r2, %r80, 15;
	and.b32  	%r3, %r80, 7;
	and.b32  	%r4, %r80, 2147483632;
	and.b32  	%r5, %r80, 3;
	neg.s32 	%r6, %r4;
	shl.b32 	%r7, %r80, 4;
	shl.b32 	%r8, %r80, 1;
	mul.lo.s32 	%r9, %r80, 3;
	shl.b32 	%r10, %r80, 2;
	mul.lo.s32 	%r11, %r80, 5;
	mul.lo.s32 	%r12, %r80, 7;
	shl.b32 	%r13, %r80, 3;
	mul.lo.s32 	%r14, %r80, 9;
	mul.lo.s32 	%r15, %r80, 10;
	mul.lo.s32 	%r16, %r80, 11;
	mul.lo.s32 	%r17, %r80, 12;
	mul.lo.s32 	%r18, %r80, 13;
	mul.lo.s32 	%r19, %r80, 15;
	mov.b32 	%r101, 0;
$L__BB0_2:
	setp.lt.u32 	%p2, %r1, 15;
	mov.f64 	%fd86, 0d0000000000000000;
	mov.b32 	%r120, 0;
	@%p2 bra 	$L__BB0_5;
	add.s32 	%r117, %r80, %r101;
	add.s32 	%r116, %r8, %r101;
	add.s32 	%r115, %r9, %r101;
	add.s32 	%r114, %r10, %r101;
	add.s32 	%r113, %r11, %r101;
	mad.lo.s32 	%r112, %r80, 6, %r101;
	add.s32 	%r111, %r12, %r101;
	add.s32 	%r110, %r13, %r101;
	add.s32 	%r109, %r14, %r101;
	add.s32 	%r108, %r15, %r101;
	add.s32 	%r107, %r16, %r101;
	add.s32 	%r106, %r17, %r101;
	add.s32 	%r105, %r18, %r101;
	mad.lo.s32 	%r104, %r80, 14, %r101;
	add.s32 	%r103, %r19, %r101;
	mov.f64 	%fd86, 0d0000000000000000;
	mov.u32 	%r102, %r101;
	mov.u32 	%r118, %r6;
$L__BB0_4:
	.pragma "nounroll";
	mul.wide.u32 	%rd5, %r102, 8;
	add.s64 	%rd6, %rd1, %rd5;
	ld.global.f64 	%fd20, [%rd6];
	add.f64 	%fd21, %fd86, %fd20;
	mul.wide.u32 	%rd7, %r117, 8;
	add.s64 	%rd8, %rd1, %rd7;
	ld.global.f64 	%fd22, [%rd8];
	add.f64 	%fd23, %fd21, %fd22;
	mul.wide.u32 	%rd9, %r116, 8;
	add.s64 	%rd10, %rd1, %rd9;
	ld.global.f64 	%fd24, [%rd10];
	add.f64 	%fd25, %fd23, %fd24;
	mul.wide.u32 	%rd11, %r115, 8;
	add.s64 	%rd12, %rd1, %rd11;
	ld.global.f64 	%fd26, [%rd12];
	add.f64 	%fd27, %fd25, %fd26;
	mul.wide.u32 	%rd13, %r114, 8;
	add.s64 	%rd14, %rd1, %rd13;
	ld.global.f64 	%fd28, [%rd14];
	add.f64 	%fd29, %fd27, %fd28;
	mul.wide.u32 	%rd15, %r113, 8;
	add.s64 	%rd16, %rd1, %rd15;
	ld.global.f64 	%fd30, [%rd16];
	add.f64 	%fd31, %fd29, %fd30;
	mul.wide.u32 	%rd17, %r112, 8;
	add.s64 	%rd18, %rd1, %rd17;
	ld.global.f64 	%fd32, [%rd18];
	add.f64 	%fd33, %fd31, %fd32;
	mul.wide.u32 	%rd19, %r111, 8;
	add.s64 	%rd20, %rd1, %rd19;
	ld.global.f64 	%fd34, [%rd20];
	add.f64 	%fd35, %fd33, %fd34;
	mul.wide.u32 	%rd21, %r110, 8;
	add.s64 	%rd22, %rd1, %rd21;
	ld.global.f64 	%fd36, [%rd22];
	add.f64 	%fd37, %fd35, %fd36;
	mul.wide.u32 	%rd23, %r109, 8;
	add.s64 	%rd24, %rd1, %rd23;
	ld.global.f64 	%fd38, [%rd24];
	add.f64 	%fd39, %fd37, %fd38;
	mul.wide.u32 	%rd25, %r108, 8;
	add.s64 	%rd26, %rd1, %rd25;
	ld.global.f64 	%fd40, [%rd26];
	add.f64 	%fd41, %fd39, %fd40;
	mul.wide.u32 	%rd27, %r107, 8;
	add.s64 	%rd28, %rd1, %rd27;
	ld.global.f64 	%fd42, [%rd28];
	add.f64 	%fd43, %fd41, %fd42;
	mul.wide.u32 	%rd29, %r106, 8;
	add.s64 	%rd30, %rd1, %rd29;
	ld.global.f64 	%fd44, [%rd30];
	add.f64 	%fd45, %fd43, %fd44;
	mul.wide.u32 	%rd31, %r105, 8;
	add.s64 	%rd32, %rd1, %rd31;
	ld.global.f64 	%fd46, [%rd32];
	add.f64 	%fd47, %fd45, %fd46;
	mul.wide.u32 	%rd33, %r104, 8;
	add.s64 	%rd34, %rd1, %rd33;
	ld.global.f64 	%fd48, [%rd34];
	add.f64 	%fd49, %fd47, %fd48;
	mul.wide.u32 	%rd35, %r103, 8;
	add.s64 	%rd36, %rd1, %rd35;
	ld.global.f64 	%fd50, [%rd36];
	add.f64 	%fd86, %fd49, %fd50;
	add.s32 	%r118, %r118, 16;
	add.s32 	%r117, %r117, %r7;
	add.s32 	%r116, %r116, %r7;
	add.s32 	%r115, %r115, %r7;
	add.s32 	%r114, %r114, %r7;
	add.s32 	%r113, %r113, %r7;
	add.s32 	%r112, %r112, %r7;
	add.s32 	%r111, %r111, %r7;
	add.s32 	%r110, %r110, %r7;
	add.s32 	%r109, %r109, %r7;
	add.s32 	%r108, %r108, %r7;
	add.s32 	%r107, %r107, %r7;
	add.s32 	%r106, %r106, %r7;
	add.s32 	%r105, %r105, %r7;
	add.s32 	%r104, %r104, %r7;
	add.s32 	%r103, %r103, %r7;
	add.s32 	%r102, %r102, %r7;
	setp.ne.s32 	%p3, %r118, 0;
	mov.u32 	%r120, %r4;
	@%p3 bra 	$L__BB0_4;
$L__BB0_5:
	setp.eq.s32 	%p4, %r2, 0;
	@%p4 bra 	$L__BB0_15;
	add.s32 	%r83, %r2, -1;
	setp.lt.u32 	%p5, %r83, 7;
	@%p5 bra 	$L__BB0_8;
	mad.lo.s32 	%r84, %r120, %r80, %r101;
	mul.wide.u32 	%rd37, %r84, 8;
	add.s64 	%rd38, %rd1, %rd37;
	ld.global.f64 	%fd52, [%rd38];
	add.f64 	%fd53, %fd86, %fd52;
	add.s32 	%r85, %r84, %r80;
	mul.wide.u32 	%rd39, %r85, 8;
	add.s64 	%rd40, %rd1, %rd39;
	ld.global.f64 	%fd54, [%rd40];
	add.f64 	%fd55, %fd53, %fd54;
	add.s32 	%r86, %r85, %r80;
	mul.wide.u32 	%rd41, %r86, 8;
	add.s64 	%rd42, %rd1, %rd41;
	ld.global.f64 	%fd56, [%rd42];
	add.f64 	%fd57, %fd55, %fd56;
	add.s32 	%r87, %r86, %r80;
	mul.wide.u32 	%rd43, %r87, 8;
	add.s64 	%rd44, %rd1, %rd43;
	ld.global.f64 	%fd58, [%rd44];
	add.f64 	%fd59, %fd57, %fd58;
	add.s32 	%r88, %r87, %r80;
	mul.wide.u32 	%rd45, %r88, 8;
	add.s64 	%rd46, %rd1, %rd45;
	ld.global.f64 	%fd60, [%rd46];
	add.f64 	%fd61, %fd59, %fd60;
	add.s32 	%r89, %r88, %r80;
	mul.wide.u32 	%rd47, %r89, 8;
	add.s64 	%rd48, %rd1, %rd47;
	ld.global.f64 	%fd62, [%rd48];
	add.f64 	%fd63, %fd61, %fd62;
	add.s32 	%r90, %r89, %r80;
	mul.wide.u32 	%rd49, %r90, 8;
	add.s64 	%rd50, %rd1, %rd49;
	ld.global.f64 	%fd64, [%rd50];
	add.f64 	%fd65, %fd63, %fd64;
	add.s32 	%r91, %r90, %r80;
	mul.wide.u32 	%rd51, %r91, 8;
	add.s64 	%rd52, %rd1, %rd51;
	ld.global.f64 	%fd66, [%rd52];
	add.f64 	%fd86, %fd65, %fd66;
	add.s32 	%r120, %r120, 8;
$L__BB0_8:
	setp.eq.s32 	%p6, %r3, 0;
	@%p6 bra 	$L__BB0_15;
	add.s32 	%r92, %r3, -1;
	setp.lt.u32 	%p7, %r92, 3;
	@%p7 bra 	$L__BB0_11;
	mad.lo.s32 	%r93, %r120, %r80, %r101;
	mul.wide.u32 	%rd53, %r93, 8;
	add.s64 	%rd54, %rd1, %rd53;
	ld.global.f64 	%fd68, [%rd54];
	add.f64 	%fd69, %fd86, %fd68;
	add.s32 	%r94, %r93, %r80;
	mul.wide.u32 	%rd55, %r94, 8;
	add.s64 	%rd56, %rd1, %rd55;
	ld.global.f64 	%fd70, [%rd56];
	add.f64 	%fd71, %fd69, %fd70;
	add.s32 	%r95, %r94, %r80;
	mul.wide.u32 	%rd57, %r95, 8;
	add.s64 	%rd58, %rd1, %rd57;
	ld.global.f64 	%fd72, [%rd58];
	add.f64 	%fd73, %fd71, %fd72;
	add.s32 	%r96, %r95, %r80;
	mul.wide.u32 	%rd59, %r96, 8;
	add.s64 	%rd60, %rd1, %rd59;
	ld.global.f64 	%fd74, [%rd60];
	add.f64 	%fd86, %fd73, %fd74;
	add.s32 	%r120, %r120, 4;
$L__BB0_11:
	setp.eq.s32 	%p8, %r5, 0;
	@%p8 bra 	$L__BB0_15;
	setp.eq.s32 	%p9, %r5, 1;
	mad.lo.s32 	%r75, %r120, %r80, %r101;
	mul.wide.u32 	%rd61, %r75, 8;
	add.s64 	%rd62, %rd1, %rd61;
	ld.global.f64 	%fd75, [%rd62];
	add.f64 	%fd86, %fd86, %fd75;
	@%p9 bra 	$L__BB0_15;
	setp.eq.s32 	%p10, %r5, 2;
	add.s32 	%r76, %r75, %r80;
	mul.wide.u32 	%rd63, %r76, 8;
	add.s64 	%rd64, %rd1, %rd63;
	ld.global.f64 	%fd76, [%rd64];
	add.f64 	%fd86, %fd86, %fd76;
	@%p10 bra 	$L__BB0_15;
	add.s32 	%r97, %r76, %r80;
	mul.wide.u32 	%rd65, %r97, 8;
	add.s64 	%rd66, %rd1, %rd65;
	ld.global.f64 	%fd77, [%rd66];
	add.f64 	%fd86, %fd86, %fd77;
$L__BB0_15:
	ld.param.u64 	%rd71, [_Z17findIndicesKerneliPdPi_param_2];
	div.rn.f64 	%fd16, %fd86, %fd1;
	cvta.to.global.u64 	%rd67, %rd71;
	mul.wide.u32 	%rd68, %r101, 4;
	add.s64 	%rd2, %rd67, %rd68;
	mov.b32 	%r99, -1;
	st.global.u32 	[%rd2], %r99;
	mov.b32 	%r122, 0;
	bra.uni 	$L__BB0_17;
$L__BB0_16:
	add.s32 	%r122, %r122, 1;
	setp.eq.s32 	%p12, %r122, %r80;
	@%p12 bra 	$L__BB0_19;
$L__BB0_17:
	mad.lo.s32 	%r100, %r122, %r80, %r101;
	mul.wide.u32 	%rd69, %r100, 8;
	add.s64 	%rd70, %rd1, %rd69;
	ld.global.f64 	%fd78, [%rd70];
	setp.neu.f64 	%p11, %fd78, %fd16;
	@%p11 bra 	$L__BB0_16;
	st.global.u32 	[%rd2], %r101;
$L__BB0_19:
	add.s32 	%r101, %r101, 1;
	setp.ne.s32 	%p13, %r101, %r80;
	@%p13 bra 	$L__BB0_2;
$L__BB0_20:
	ret;

}


// ===== COMPILED SASS (sm_100) =====

	.target	sm_100

	.elftype	@"ET_EXEC"


//--------------------- .note.nv.tkinfo           --------------------------
	.section	.note.nv.tkinfo,"",@"SHT_NOTE"
	.sectionflags	@"SHF_NOTE_NV_TKINFO"
	.tkinfo
        /*0018*/ 	.word	0x00000002
        /*0030*/ 	.string	""
        /*0030*/ 	.string	"ptxas"
        /*0030*/ 	.string	"Cuda compilation tools, release 13.0, V13.0.88"
        /*0030*/ 	.string	"Build cuda_13.0.r13.0/compiler.36424714_0"
        /*0030*/ 	.string	"-arch sm_100 -m 64 "



//--------------------- .note.nv.cuinfo           --------------------------
	.section	.note.nv.cuinfo,"",@"SHT_NOTE"
	.sectionflags	@"SHF_NOTE_NV_CUINFO"
        /*0018*/ 	.short	0x0002
        /*001a*/ 	.short	0x0064
        /*001c*/ 	.short	0x0082
	.zero		2


//--------------------- .nv.info                  --------------------------
	.section	.nv.info,"",@"SHT_CUDA_INFO"
	.align	4


	//----- nvinfo : EIATTR_REGCOUNT
	.align		4
        /*0000*/ 	.byte	0x04, 0x2f
        /*0002*/ 	.short	(.L_1 - .L_0)
	.align		4
.L_0:
        /*0004*/ 	.word	index@(_Z17findIndicesKerneliPdPi)
        /*0008*/ 	.word	0x00000028


	//----- nvinfo : EIATTR_FRAME_SIZE
	.align		4
.L_1:
        /*000c*/ 	.byte	0x04, 0x11
        /*000e*/ 	.short	(.L_3 - .L_2)
	.align		4
.L_2:
        /*0010*/ 	.word	index@($__internal_0_$__cuda_sm20_div_rn_f64_full)
        /*0014*/ 	.word	0x00000000


	//----- nvinfo : EIATTR_FRAME_SIZE
	.align		4
.L_3:
        /*0018*/ 	.byte	0x04, 0x11
        /*001a*/ 	.short	(.L_5 - .L_4)
	.align		4
.L_4:
        /*001c*/ 	.word	index@(_Z17findIndicesKerneliPdPi)
        /*0020*/ 	.word	0x00000000


	//----- nvinfo : EIATTR_MIN_STACK_SIZE
	.align		4
.L_5:
        /*0024*/ 	.byte	0x04, 0x12
        /*0026*/ 	.short	(.L_7 - .L_6)
	.align		4
.L_6:
        /*0028*/ 	.word	index@(_Z17findIndicesKerneliPdPi)
        /*002c*/ 	.word	0x00000000
.L_7:


//--------------------- .nv.compat                --------------------------
	.section	.nv.compat,"",@"SHT_CUDA_COMPAT_INFO"
	.align	4
        /*0000*/ 	.byte	0x02, 0x09, 0x00, 0x00, 0x02, 0x02, 0x01, 0x00, 0x02, 0x05, 0x05, 0x00, 0x03, 0x07, 0x01, 0x01
        /*0010*/ 	.byte	0x02, 0x03, 0x00, 0x00, 0x02, 0x06, 0x01, 0x00, 0x04, 0x0b, 0x08, 0x00, 0x01, 0x00, 0x00, 0x00
        /*0020*/ 	.byte	0x00, 0x00, 0x00, 0x00


//--------------------- .nv.info._Z17findIndicesKerneliPdPi --------------------------
	.section	.nv.info._Z17findIndicesKerneliPdPi,"",@"SHT_CUDA_INFO"
	.sectionflags	@""
	.align	4


	//----- nvinfo : EIATTR_CUDA_API_VERSION
	.align		4
        /*0000*/ 	.byte	0x04, 0x37
        /*0002*/ 	.short	(.L_9 - .L_8)
.L_8:
        /*0004*/ 	.word	0x00000082


	//----- nvinfo : EIATTR_KPARAM_INFO
	.align		4
.L_9:
        /*0008*/ 	.byte	0x04, 0x17
        /*000a*/ 	.short	(.L_11 - .L_10)
.L_10:
        /*000c*/ 	.word	0x00000000
        /*0010*/ 	.short	0x0002
        /*0012*/ 	.short	0x0010
        /*0014*/ 	.byte	0x00, 0xf5, 0x21, 0x00


	//----- nvinfo : EIATTR_KPARAM_INFO
	.align		4
.L_11:
        /*0018*/ 	.byte	0x04, 0x17
        /*001a*/ 	.short	(.L_13 - .L_12)
.L_12:
        /*001c*/ 	.word	0x00000000
        /*0020*/ 	.short	0x0001
        /*0022*/ 	.short	0x0008
        /*0024*/ 	.byte	0x00, 0xf5, 0x21, 0x00


	//----- nvinfo : EIATTR_KPARAM_INFO
	.align		4
.L_13:
        /*0028*/ 	.byte	0x04, 0x17
        /*002a*/ 	.short	(.L_15 - .L_14)
.L_14:
        /*002c*/ 	.word	0x00000000
        /*0030*/ 	.short	0x0000
        /*0032*/ 	.short	0x0000
        /*0034*/ 	.byte	0x00, 0xf0, 0x11, 0x00


	//----- nvinfo : EIATTR_SPARSE_MMA_MASK
	.align		4
.L_15:
        /*0038*/ 	.byte	0x03, 0x50
        /*003a*/ 	.short	0x0000


	//----- nvinfo : EIATTR_MAXREG_COUNT
	.align		4
        /*003c*/ 	.byte	0x03, 0x1b
        /*003e*/ 	.short	0x00ff


	//----- nvinfo : EIATTR_MERCURY_ISA_VERSION
	.align		4
        /*0040*/ 	.byte	0x03, 0x5f
        /*0042*/ 	.short	0x0101


	//----- nvinfo : EIATTR_VRC_CTA_INIT_COUNT
	.align		4
        /*0044*/ 	.byte	0x02, 0x4a
	.zero		1
	.zero		1


	//----- nvinfo : EIATTR_EXIT_INSTR_OFFSETS
	.align		4
        /*0048*/ 	.byte	0x04, 0x1c
        /*004a*/ 	.short	(.L_17 - .L_16)


	//   ....[0]....
.L_16:
        /*004c*/ 	.word	0x00000030


	//   ....[1]....
        /*0050*/ 	.word	0x00000e60


	//----- nvinfo : EIATTR_CRS_STACK_SIZE
	.align		4
.L_17:
        /*0054*/ 	.byte	0x04, 0x1e
        /*0056*/ 	.short	(.L_19 - .L_18)
.L_18:
        /*0058*/ 	.word	0x00000000


	//----- nvinfo : EIATTR_CBANK_PARAM_SIZE
	.align		4
.L_19:
        /*005c*/ 	.byte	0x03, 0x19
        /*005e*/ 	.short	0x0018


	//----- nvinfo : EIATTR_PARAM_CBANK
	.align		4
        /*0060*/ 	.byte	0x04, 0x0a
        /*0062*/ 	.short	(.L_21 - .L_20)
	.align		4
.L_20:
        /*0064*/ 	.word	index@(.nv.constant0._Z17findIndicesKerneliPdPi)
        /*0068*/ 	.short	0x0380
        /*006a*/ 	.short	0x0018


	//----- nvinfo : EIATTR_SW_WAR
	.align		4
.L_21:
        /*006c*/ 	.byte	0x04, 0x36
        /*006e*/ 	.short	(.L_23 - .L_22)
.L_22:
        /*0070*/ 	.word	0x00000008
.L_23:


//--------------------- .nv.callgraph             --------------------------
	.section	.nv.callgraph,"",@"SHT_CUDA_CALLGRAPH"
	.align	4
	.sectionentsize	8
	.align		4
        /*0000*/ 	.word	0x00000000
	.align		4
        /*0004*/ 	.word	0xffffffff
	.align		4
        /*0008*/ 	.word	0x00000000
	.align		4
        /*000c*/ 	.word	0xfffffffe
	.align		4
        /*0010*/ 	.word	0x00000000
	.align		4
        /*0014*/ 	.word	0xfffffffd
	.align		4
        /*0018*/ 	.word	0x00000000
	.align		4
        /*001c*/ 	.word	0xfffffffc


//--------------------- .text._Z17findIndicesKerneliPdPi --------------------------
	.section	.text._Z17findIndicesKerneliPdPi,"ax",@progbits
	.align	128
        .global         _Z17findIndicesKerneliPdPi
        .type           _Z17findIndicesKerneliPdPi,@function
        .size           _Z17findIndicesKerneliPdPi,(.L_x_16 - _Z17findIndicesKerneliPdPi)
        .other          _Z17findIndicesKerneliPdPi,@"STO_CUDA_ENTRY STV_DEFAULT"
_Z17findIndicesKerneliPdPi:
.text._Z17findIndicesKerneliPdPi:
[----:B------:R-:W-:Y:S08]  /*0000*/  LDC R1, c[0x0][0x37c] ;  /* 0x0000df00ff017b82 */ /* 0x000ff00000000800 */
[----:B------:R-:W0:Y:S02]  /*0010*/  LDC R5, c[0x0][0x380] ;  /* 0x0000e000ff057b82 */ /* 0x000e240000000800 */
[----:B0-----:R-:W-:-:S13]  /*0020*/  ISETP.GE.AND P0, PT, R5, 0x1, PT ;  /* 0x000000010500780c */ /* 0x001fda0003f06270 */
[----:B------:R-:W-:Y:S05]  /*0030*/  @!P0 EXIT ;  /* 0x000000000000894d */ /* 0x000fea0003800000 */
[C---:B------:R-:W-:Y:S01]  /*0040*/  VIADD R0, R5.reuse, 0xffffffff ;  /* 0xffffffff05007836 */ /* 0x040fe20000000000 */
[C---:B------:R-:W-:Y:S01]  /*0050*/  LOP3.LUT R2, R5.reuse, 0xf, RZ, 0xc0, !PT ;  /* 0x0000000f05027812 */ /* 0x040fe200078ec0ff */
[----:B------:R-:W-:Y:S01]  /*0060*/  IMAD.MOV.U32 R6, RZ, RZ, RZ ;  /* 0x000000ffff067224 */ /* 0x000fe200078e00ff */
[C---:B------:R-:W-:Y:S01]  /*0070*/  LOP3.LUT R3, R5.reuse, 0x7, RZ, 0xc0, !PT ;  /* 0x0000000705037812 */ /* 0x040fe200078ec0ff */
[----:B------:R-:W0:Y:S01]  /*0080*/  LDCU.64 UR6, c[0x0][0x358] ;  /* 0x00006b00ff0677ac */ /* 0x000e220008000a00 */
[C---:B------:R-:W-:Y:S02]  /*0090*/  LOP3.LUT R4, R5.reuse, 0x7ffffff0, RZ, 0xc0, !PT ;  /* 0x7ffffff005047812 */ /* 0x040fe400078ec0ff */
[----:B------:R-:W-:-:S07]  /*00a0*/  LOP3.LUT R5, R5, 0x3, RZ, 0xc0, !PT ;  /* 0x0000000305057812 */ /* 0x000fce00078ec0ff */
.L_x_9:
[----:B------:R-:W-:Y:S01]  /*00b0*/  ISETP.GE.U32.AND P0, PT, R0, 0xf, PT ;  /* 0x0000000f0000780c */ /* 0x000fe20003f06070 */
[----:B------:R-:W-:Y:S01]  /*00c0*/  HFMA2 R7, -RZ, RZ, 0, 0 ;  /* 0x00000000ff077431 */ /* 0x000fe200000001ff */
[----:B------:R-:W-:-:S11]  /*00d0*/  CS2R R22, SRZ ;  /* 0x0000000000167805 */ /* 0x000fd6000001ff00 */
[----:B-1----:R-:W-:Y:S05]  /*00e0*/  @!P0 BRA `(.L_x_0) ;  /* 0x0000000400608947 */ /* 0x002fea0003800000 */
[----:B------:R-:W1:Y:S01]  /*00f0*/  LDC R9, c[0x0][0x380] ;  /* 0x0000e000ff097b82 */ /* 0x000e620000000800 */
[----:B------:R-:W-:Y:S01]  /*0100*/  IMAD.MOV R34, RZ, RZ, -R4 ;  /* 0x000000ffff227224 */ /* 0x000fe200078e0a04 */
[----:B------:R-:W-:Y:S01]  /*0110*/  CS2R R22, SRZ ;  /* 0x0000000000167805 */ /* 0x000fe2000001ff00 */
[--C-:B------:R-:W-:Y:S01]  /*0120*/  IMAD.MOV.U32 R8, RZ, RZ, R6.reuse ;  /* 0x000000ffff087224 */ /* 0x100fe200078e0006 */
[----:B-1----:R-:W-:Y:S01]  /*0130*/  IADD3 R7, PT, PT, R6, R9, RZ ;  /* 0x0000000906077210 */ /* 0x002fe20007ffe0ff */
[C-C-:B------:R-:W-:Y:S01]  /*0140*/  IMAD R10, R9.reuse, 0x2, R6.reuse ;  /* 0x00000002090a7824 */ /* 0x140fe200078e0206 */
[C---:B------:R-:W-:Y:S01]  /*0150*/  LEA R15, R9.reuse, R6, 0x3 ;  /* 0x00000006090f7211 */ /* 0x040fe200078e18ff */
[C-C-:B------:R-:W-:Y:S02]  /*0160*/  IMAD R12, R9.reuse, 0x3, R6.reuse ;  /* 0x00000003090c7824 */ /* 0x140fe400078e0206 */
[C-C-:B------:R-:W-:Y:S02]  /*0170*/  IMAD R14, R9.reuse, 0x4, R6.reuse ;  /* 0x00000004090e7824 */ /* 0x140fe400078e0206 */
[----:B------:R-:W-:-:S02]  /*0180*/  IMAD R16, R9, 0x5, R6 ;  /* 0x0000000509107824 */ /* 0x000fc400078e0206 */
[C-C-:B------:R-:W-:Y:S02]  /*0190*/  IMAD R11, R9.reuse, 0x6, R6.reuse ;  /* 0x00000006090b7824 */ /* 0x140fe400078e0206 */
[C-C-:B------:R-:W-:Y:S02]  /*01a0*/  IMAD R13, R9.reuse, 0x7, R6.reuse ;  /* 0x00000007090d7824 */ /* 0x140fe400078e0206 */
[C-C-:B------:R-:W-:Y:S02]  /*01b0*/  IMAD R17, R9.reuse, 0x9, R6.reuse ;  /* 0x0000000909117824 */ /* 0x140fe400078e0206 */
[C-C-:B------:R-:W-:Y:S02]  /*01c0*/  IMAD R28, R9.reuse, 0xa, R6.reuse ;  /* 0x0000000a091c7824 */ /* 0x140fe400078e0206 */
[C-C-:B------:R-:W-:Y:S02]  /*01d0*/  IMAD R29, R9.reuse, 0xb, R6.reuse ;  /* 0x0000000b091d7824 */ /* 0x140fe400078e0206 */
[----:B------:R-:W-:-:S02]  /*01e0*/  IMAD R30, R9, 0xc, R6 ;  /* 0x0000000c091e7824 */ /* 0x000fc400078e0206 */
[C-C-:B------:R-:W-:Y:S02]  /*01f0*/  IMAD R31, R9.reuse, 0xd, R6.reuse ;  /* 0x0000000d091f7824 */ /* 0x140fe400078e0206 */
[C-C-:B------:R-:W-:Y:S02]  /*0200*/  IMAD R32, R9.reuse, 0xe, R6.reuse ;  /* 0x0000000e09207824 */ /* 0x140fe400078e0206 */
[----:B------:R-:W-:-:S07]  /*0210*/  IMAD R33, R9, 0xf, R6 ;  /* 0x0000000f09217824 */ /* 0x000fce00078e0206 */
.L_x_1:
[----:B------:R-:W1:Y:S02]  /*0220*/  LDC.64 R26, c[0x0][0x388] ;  /* 0x0000e200ff1a7b82 */ /* 0x000e640000000a00 */
[----:B-1----:R-:W-:-:S05]  /*0230*/  IMAD.WIDE.U32 R36, R8, 0x8, R26 ;  /* 0x0000000808247825 */ /* 0x002fca00078e001a */
[----:B0-----:R0:W2:Y:S02]  /*0240*/  LDG.E.64 R20, desc[UR6][R36.64] ;  /* 0x0000000624147981 */ /* 0x0010a4000c1e1b00 */
[----:B0-----:R-:W-:-:S05]  /*0250*/  IMAD.WIDE.U32 R36, R7, 0x8, R26 ;  /* 0x0000000807247825 */ /* 0x001fca00078e001a */
[----:B------:R0:W3:Y:S01]  /*0260*/  LDG.E.64 R18, desc[UR6][R36.64] ;  /* 0x0000000624127981 */ /* 0x0000e2000c1e1b00 */
[----:B------:R-:W-:-:S06]  /*0270*/  IMAD.WIDE.U32 R24, R10, 0x8, R26 ;  /* 0x000000080a187825 */ /* 0x000fcc00078e001a */
[----:B------:R-:W4:Y:S01]  /*0280*/  LDG.E.64 R24, desc[UR6][R24.64] ;  /* 0x0000000618187981 */ /* 0x000f22000c1e1b00 */
[----:B0-----:R-:W-:Y:S01]  /*0290*/  IMAD.WIDE.U32 R36, R16, 0x8, R26 ;  /* 0x0000000810247825 */ /* 0x001fe200078e001a */
[----:B--2---:R-:W-:-:S03]  /*02a0*/  DADD R20, R20, R22 ;  /* 0x0000000014147229 */ /* 0x004fc60000000016 */
[----:B------:R-:W-:-:S05]  /*02b0*/  IMAD.WIDE.U32 R22, R14, 0x8, R26 ;  /* 0x000000080e167825 */ /* 0x000fca00078e001a */
[----:B---3--:R-:W-:Y:S01]  /*02c0*/  DADD R18, R20, R18 ;  /* 0x0000000014127229 */ /* 0x008fe20000000012 */
[----:B------:R-:W-:-:S06]  /*02d0*/  IMAD.WIDE.U32 R20, R12, 0x8, R26 ;  /* 0x000000080c147825 */ /* 0x000fcc00078e001a */
[----:B------:R-:W2:Y:S01]  /*02e0*/  LDG.E.64 R20, desc[UR6][R20.64] ;  /* 0x0000000614147981 */ /* 0x000ea2000c1e1b00 */
[----:B----4-:R-:W-:-:S03]  /*02f0*/  DADD R24, R18, R24 ;  /* 0x0000000012187229 */ /* 0x010fc60000000018 */
[----:B------:R-:W3:Y:S04]  /*0300*/  LDG.E.64 R18, desc[UR6][R22.64] ;  /* 0x0000000616127981 */ /* 0x000ee8000c1e1b00 */
[----:B------:R0:W4:Y:S02]  /*0310*/  LDG.E.64 R22, desc[UR6][R36.64] ;  /* 0x0000000624167981 */ /* 0x000124000c1e1b00 */
[----:B0-----:R-:W-:Y:S01]  /*0320*/  IMAD.WIDE.U32 R36, R11, 0x8, R26 ;  /* 0x000000080b247825 */ /* 0x001fe200078e001a */
[----:B--2---:R-:W-:-:S08]  /*0330*/  DADD R20, R24, R20 ;  /* 0x0000000018147229 */ /* 0x004fd00000000014 */
[----:B---3--:R-:W-:Y:S02]  /*0340*/  DADD R18, R20, R18 ;  /* 0x0000000014127229 */ /* 0x008fe40000000012 */
[----:B------:R0:W2:Y:S06]  /*0350*/  LDG.E.64 R20, desc[UR6][R36.64] ;  /* 0x0000000624147981 */ /* 0x0000ac000c1e1b00 */
[----:B----4-:R-:W-:Y:S01]  /*0360*/  DADD R22, R18, R22 ;  /* 0x0000000012167229 */ /* 0x010fe20000000016 */
[----:B------:R-:W-:-:S06]  /*0370*/  IMAD.WIDE.U32 R18, R13, 0x8, R26 ;  /* 0x000000080d127825 */ /* 0x000fcc00078e001a */
[----:B------:R-:W3:Y:S01]  /*0380*/  LDG.E.64 R18, desc[UR6][R18.64] ;  /* 0x0000000612127981 */ /* 0x000ee2000c1e1b00 */
[----:B------:R-:W-:-:S06]  /*0390*/  IMAD.WIDE.U32 R24, R15, 0x8, R26 ;  /* 0x000000080f187825 */ /* 0x000fcc00078e001a */
[----:B------:R-:W4:Y:S01]  /*03a0*/  LDG.E.64 R24, desc[UR6][R24.64] ;  /* 0x0000000618187981 */ /* 0x000f22000c1e1b00 */
[----:B0-----:R-:W-:Y:S01]  /*03b0*/  IMAD.WIDE.U32 R36, R28, 0x8, R26 ;  /* 0x000000081c247825 */ /* 0x001fe200078e001a */
[----:B--2---:R-:W-:-:S08]  /*03c0*/  DADD R20, R22, R20 ;  /* 0x0000000016147229 */ /* 0x004fd00000000014 */
[----:B---3--:R-:W-:Y:S01]  /*03d0*/  DADD R18, R20, R18 ;  /* 0x0000000014127229 */ /* 0x008fe20000000012 */
[----:B------:R-:W-:-:S06]  /*03e0*/  IMAD.WIDE.U32 R20, R17, 0x8, R26 ;  /* 0x0000000811147825 */ /* 0x000fcc00078e001a */
[----:B------:R-:W2:Y:S01]  /*03f0*/  LDG.E.64 R20, desc[UR6][R20.64] ;  /* 0x0000000614147981 */ /* 0x000ea2000c1e1b00 */
[----:B----4-:R-:W-:-:S03]  /*0400*/  DADD R24, R18, R24 ;  /* 0x0000000012187229 */ /* 0x010fc60000000018 */
[----:B------:R0:W3:Y:S02]  /*0410*/  LDG.E.64 R18, desc[UR6][R36.64] ;  /* 0x0000000624127981 */ /* 0x0000e4000c1e1b00 */
[----:B0-----:R-:W-:-:S05]  /*0420*/  IMAD.WIDE.U32 R36, R29, 0x8, R26 ;  /* 0x000000081d247825 */ /* 0x001fca00078e001a */
[----:B------:R-:W4:Y:S01]  /*0430*/  LDG.E.64 R22, desc[UR6][R36.64] ;  /* 0x0000000624167981 */ /* 0x000f22000c1e1b00 */
[----:B--2---:R-:W-:Y:S01]  /*0440*/  DADD R20, R24, R20 ;  /* 0x0000000018147229 */ /* 0x004fe20000000014 */
[----:B------:R-:W-:-:S06]  /*0450*/  IMAD.WIDE.U32 R24, R30, 0x8, R26 ;  /* 0x000000081e187825 */ /* 0x000fcc00078e001a */
[----:B------:R-:W2:Y:S01]  /*0460*/  LDG.E.64 R24, desc[UR6][R24.64] ;  /* 0x0000000618187981 */ /* 0x000ea2000c1e1b00 */
[----:B---3--:R-:W-:Y:S01]  /*0470*/  DADD R18, R20, R18 ;  /* 0x0000000014127229 */ /* 0x008fe20000000012 */
[----:B------:R-:W-:-:S06]  /*0480*/  IMAD.WIDE.U32 R20, R31, 0x8, R26 ;  /* 0x000000081f147825 */ /* 0x000fcc00078e001a */
[----:B------:R-:W3:Y:S01]  /*0490*/  LDG.E.64 R20, desc[UR6][R20.64] ;  /* 0x0000000614147981 */ /* 0x000ee2000c1e1b00 */
[----:B----4-:R-:W-:Y:S01]  /*04a0*/  DADD R22, R18, R22 ;  /* 0x0000000012167229 */ /* 0x010fe20000000016 */
[----:B------:R-:W-:-:S04]  /*04b0*/  IMAD.WIDE.U32 R18, R32, 0x8, R26 ;  /* 0x0000000820127825 */ /* 0x000fc800078e001a */
[----:B------:R-:W-:Y:S02]  /*04c0*/  IMAD.WIDE.U32 R26, R33, 0x8, R26 ;  /* 0x00000008211a7825 */ /* 0x000fe400078e001a */
[----:B------:R-:W4:Y:S04]  /*04d0*/  LDG.E.64 R18, desc[UR6][R18.64] ;  /* 0x0000000612127981 */ /* 0x000f28000c1e1b00 */
[----:B------:R-:W5:Y:S01]  /*04e0*/  LDG.E.64 R26, desc[UR6][R26.64] ;  /* 0x000000061a1a7981 */ /* 0x000f62000c1e1b00 */
[----:B------:R-:W-:-:S05]  /*04f0*/  VIADD R34, R34, 0x10 ;  /* 0x0000001022227836 */ /* 0x000fca0000000000 */
[----:B------:R-:W-:Y:S01]  /*0500*/  ISETP.NE.AND P0, PT, R34, RZ, PT ;  /* 0x000000ff2200720c */ /* 0x000fe20003f05270 */
[C---:B------:R-:W-:Y:S01]  /*0510*/  IMAD R8, R9.reuse, 0x10, R8 ;  /* 0x0000001009087824 */ /* 0x040fe200078e0208 */
[C---:B------:R-:W-:Y:S01]  /*0520*/  LEA R7, R9.reuse, R7, 0x4 ;  /* 0x0000000709077211 */ /* 0x040fe200078e20ff */
        /* <DEDUP_REMOVED lines=10> */
[----:B------:R-:W-:-:S02]  /*05d0*/  IMAD R17, R9, 0x10, R17 ;  /* 0x0000001009117824 */ /* 0x000fc400078e0211 */
[C---:B------:R-:W-:Y:S02]  /*05e0*/  IMAD R29, R9.reuse, 0x10, R29 ;  /* 0x00000010091d7824 */ /* 0x040fe400078e021d */
[C---:B------:R-:W-:Y:S02]  /*05f0*/  IMAD R30, R9.reuse, 0x10, R30 ;  /* 0x00000010091e7824 */ /* 0x040fe400078e021e */
[----:B------:R-:W-:Y:S01]  /*0600*/  IMAD R32, R9, 0x10, R32 ;  /* 0x0000001009207824 */ /* 0x000fe200078e0220 */
[----:B--2---:R-:W-:-:S08]  /*0610*/  DADD R22, R22, R24 ;  /* 0x0000000016167229 */ /* 0x004fd00000000018 */
[----:B---3--:R-:W-:-:S08]  /*0620*/  DADD R22, R22, R20 ;  /* 0x0000000016167229 */ /* 0x008fd00000000014 */
[----:B----4-:R-:W-:-:S08]  /*0630*/  DADD R22, R22, R18 ;  /* 0x0000000016167229 */ /* 0x010fd00000000012 */
[----:B-----5:R-:W-:Y:S01]  /*0640*/  DADD R22, R22, R26 ;  /* 0x0000000016167229 */ /* 0x020fe2000000001a */
[----:B------:R-:W-:Y:S10]  /*0650*/  @P0 BRA `(.L_x_1) ;  /* 0xfffffff800f00947 */ /* 0x000ff4000383ffff */
[----:B------:R-:W-:-:S07]  /*0660*/  IMAD.MOV.U32 R7, RZ, RZ, R4 ;  /* 0x000000ffff077224 */ /* 0x000fce00078e0004 */
.L_x_0:
[----:B------:R-:W-:-:S13]  /*0670*/  ISETP.NE.AND P0, PT, R2, RZ, PT ;  /* 0x000000ff0200720c */ /* 0x000fda0003f05270 */
[----:B------:R-:W-:Y:S05]  /*0680*/  @!P0 BRA `(.L_x_2) ;  /* 0x0000000400448947 */ /* 0x000fea0003800000 */
[----:B------:R-:W-:Y:S02]  /*0690*/  IADD3 R8, PT, PT, R2, -0x1, RZ ;  /* 0xffffffff02087810 */ /* 0x000fe40007ffe0ff */
[----:B------:R-:W-:Y:S02]  /*06a0*/  ISETP.NE.AND P1, PT, R3, RZ, PT ;  /* 0x000000ff0300720c */ /* 0x000fe40003f25270 */
[----:B------:R-:W-:-:S13]  /*06b0*/  ISETP.GE.U32.AND P0, PT, R8, 0x7, PT ;  /* 0x000000070800780c */ /* 0x000fda0003f06070 */
[----:B------:R-:W-:Y:S05]  /*06c0*/  @!P0 BRA `(.L_x_3) ;  /* 0x00000000008c8947 */ /* 0x000fea0003800000 */
[----:B------:R-:W1:Y:S08]  /*06d0*/  LDC R24, c[0x0][0x380] ;  /* 0x0000e000ff187b82 */ /* 0x000e700000000800 */
[----:B------:R-:W2:Y:S01]  /*06e0*/  LDC.64 R20, c[0x0][0x388] ;  /* 0x0000e200ff147b82 */ /* 0x000ea20000000a00 */
[----:B-1----:R-:W-:-:S04]  /*06f0*/  IMAD R11, R7, R24, R6 ;  /* 0x00000018070b7224 */ /* 0x002fc800078e0206 */
[----:B--2---:R-:W-:-:S04]  /*0700*/  IMAD.WIDE.U32 R8, R11, 0x8, R20 ;  /* 0x000000080b087825 */ /* 0x004fc800078e0014 */
[----:B------:R-:W-:Y:S02]  /*0710*/  IMAD.IADD R11, R11, 0x1, R24 ;  /* 0x000000010b0b7824 */ /* 0x000fe400078e0218 */
[----:B0-----:R-:W2:Y:S02]  /*0720*/  LDG.E.64 R8, desc[UR6][R8.64] ;  /* 0x0000000608087981 */ /* 0x001ea4000c1e1b00 */
[C---:B------:R-:W-:Y:S01]  /*0730*/  IMAD.WIDE.U32 R18, R11.reuse, 0x8, R20 ;  /* 0x000000080b127825 */ /* 0x040fe200078e0014 */
[----:B------:R-:W-:-:S05]  /*0740*/  IADD3 R11, PT, PT, R11, R24, RZ ;  /* 0x000000180b0b7210 */ /* 0x000fca0007ffe0ff */
[----:B------:R-:W3:Y:S01]  /*0750*/  LDG.E.64 R18, desc[UR6][R18.64] ;  /* 0x0000000612127981 */ /* 0x000ee2000c1e1b00 */
[----:B------:R-:W-:-:S04]  /*0760*/  IMAD.WIDE.U32 R16, R11, 0x8, R20 ;  /* 0x000000080b107825 */ /* 0x000fc800078e0014 */
[----:B------:R-:W-:Y:S02]  /*0770*/  IMAD.IADD R11, R11, 0x1, R24 ;  /* 0x000000010b0b7824 */ /* 0x000fe400078e0218 */
[----:B------:R-:W4:Y:S02]  /*0780*/  LDG.E.64 R16, desc[UR6][R16.64] ;  /* 0x0000000610107981 */ /* 0x000f24000c1e1b00 */
[C---:B------:R-:W-:Y:S01]  /*0790*/  IMAD.WIDE.U32 R14, R11.reuse, 0x8, R20 ;  /* 0x000000080b0e7825 */ /* 0x040fe200078e0014 */
[----:B------:R-:W-:-:S05]  /*07a0*/  IADD3 R11, PT, PT, R11, R24, RZ ;  /* 0x000000180b0b7210 */ /* 0x000fca0007ffe0ff */
[----:B------:R-:W5:Y:S01]  /*07b0*/  LDG.E.64 R14, desc[UR6][R14.64] ;  /* 0x000000060e0e7981 */ /* 0x000f62000c1e1b00 */
[----:B------:R-:W-:-:S04]  /*07c0*/  IMAD.WIDE.U32 R12, R11, 0x8, R20 ;  /* 0x000000080b0c7825 */ /* 0x000fc800078e0014 */
[----:B------:R-:W-:Y:S02]  /*07d0*/  IMAD.IADD R25, R11, 0x1, R24 ;  /* 0x000000010b197824 */ /* 0x000fe400078e0218 */
[----:B------:R-:W5:Y:S02]  /*07e0*/  LDG.E.64 R12, desc[UR6][R12.64] ;  /* 0x000000060c0c7981 */ /* 0x000f64000c1e1b00 */
[C---:B------:R-:W-:Y:S01]  /*07f0*/  IMAD.WIDE.U32 R10, R25.reuse, 0x8, R20 ;  /* 0x00000008190a7825 */ /* 0x040fe200078e0014 */
[----:B------:R-:W-:-:S05]  /*0800*/  IADD3 R25, PT, PT, R25, R24, RZ ;  /* 0x0000001819197210 */ /* 0x000fca0007ffe0ff */
[----:B------:R-:W5:Y:S01]  /*0810*/  LDG.E.64 R10, desc[UR6][R10.64] ;  /* 0x000000060a0a7981 */ /* 0x000f62000c1e1b00 */
[----:B------:R-:W-:-:S04]  /*0820*/  IMAD.WIDE.U32 R26, R25, 0x8, R20 ;  /* 0x00000008191a7825 */ /* 0x000fc800078e0014 */
[----:B------:R-:W-:Y:S02]  /*0830*/  IMAD.IADD R29, R25, 0x1, R24 ;  /* 0x00000001191d7824 */ /* 0x000fe400078e0218 */
[----:B------:R-:W5:Y:S02]  /*0840*/  LDG.E.64 R24, desc[UR6][R26.64] ;  /* 0x000000061a187981 */ /* 0x000f64000c1e1b00 */
[----:B------:R-:W-:-:S06]  /*0850*/  IMAD.WIDE.U32 R20, R29, 0x8, R20 ;  /* 0x000000081d147825 */ /* 0x000fcc00078e0014 */
[----:B------:R-:W5:Y:S01]  /*0860*/  LDG.E.64 R20, desc[UR6][R20.64] ;  /* 0x0000000614147981 */ /* 0x000f62000c1e1b00 */
[----:B------:R-:W-:Y:S01]  /*0870*/  IADD3 R7, PT, PT, R7, 0x8, RZ ;  /* 0x0000000807077810 */ /* 0x000fe20007ffe0ff */
[----:B--2---:R-:W-:-:S08]  /*0880*/  DADD R8, R22, R8 ;  /* 0x0000000016087229 */ /* 0x004fd00000000008 */
[----:B---3--:R-:W-:-:S08]  /*0890*/  DADD R8, R8, R18 ;  /* 0x0000000008087229 */ /* 0x008fd00000000012 */
[----:B----4-:R-:W-:-:S08]  /*08a0*/  DADD R8, R8, R16 ;  /* 0x0000000008087229 */ /* 0x010fd00000000010 */
[----:B-----5:R-:W-:-:S08]  /*08b0*/  DADD R8, R8, R14 ;  /* 0x0000000008087229 */ /* 0x020fd0000000000e */
[----:B------:R-:W-:-:S08]  /*08c0*/  DADD R8, R8, R12 ;  /* 0x0000000008087229 */ /* 0x000fd0000000000c */
[----:B------:R-:W-:-:S08]  /*08d0*/  DADD R8, R8, R10 ;  /* 0x0000000008087229 */ /* 0x000fd0000000000a */
[----:B------:R-:W-:-:S08]  /*08e0*/  DADD R8, R8, R24 ;  /* 0x0000000008087229 */ /* 0x000fd00000000018 */
[----:B------:R-:W-:-:S11]  /*08f0*/  DADD R22, R8, R20 ;  /* 0x0000000008167229 */ /* 0x000fd60000000014 */
.L_x_3:
[----:B------:R-:W-:Y:S05]  /*0900*/  @!P1 BRA `(.L_x_2) ;  /* 0x0000000000a49947 */ /* 0x000fea0003800000 */
[----:B------:R-:W-:Y:S01]  /*0910*/  VIADD R8, R3, 0xffffffff ;  /* 0xffffffff03087836 */ /* 0x000fe20000000000 */
[----:B------:R-:W-:-:S04]  /*0920*/  ISETP.NE.AND P1, PT, R5, RZ, PT ;  /* 0x000000ff0500720c */ /* 0x000fc80003f25270 */
[----:B------:R-:W-:-:S13]  /*0930*/  ISETP.GE.U32.AND P0, PT, R8, 0x3, PT ;  /* 0x000000030800780c */ /* 0x000fda0003f06070 */
[----:B------:R-:W-:Y:S05]  /*0940*/  @!P0 BRA `(.L_x_4) ;  /* 0x00000000004c8947 */ /* 0x000fea0003800000 */
[----:B------:R-:W1:Y:S08]  /*0950*/  LDC R16, c[0x0][0x380] ;  /* 0x0000e000ff107b82 */ /* 0x000e700000000800 */
[----:B------:R-:W2:Y:S01]  /*0960*/  LDC.64 R10, c[0x0][0x388] ;  /* 0x0000e200ff0a7b82 */ /* 0x000ea20000000a00 */
[----:B-1----:R-:W-:-:S05]  /*0970*/  IMAD R13, R7, R16, R6 ;  /* 0x00000010070d7224 */ /* 0x002fca00078e0206 */
[C---:B------:R-:W-:Y:S01]  /*0980*/  IADD3 R15, PT, PT, R13.reuse, R16, RZ ;  /* 0x000000100d0f7210 */ /* 0x040fe20007ffe0ff */
[----:B--2---:R-:W-:-:S04]  /*0990*/  IMAD.WIDE.U32 R8, R13, 0x8, R10 ;  /* 0x000000080d087825 */ /* 0x004fc800078e000a */
[C---:B------:R-:W-:Y:S02]  /*09a0*/  IMAD.WIDE.U32 R12, R15.reuse, 0x8, R10 ;  /* 0x000000080f0c7825 */ /* 0x040fe400078e000a */
[----:B0-----:R-:W2:Y:S02]  /*09b0*/  LDG.E.64 R8, desc[UR6][R8.64] ;  /* 0x0000000608087981 */ /* 0x001ea4000c1e1b00 */
[----:B------:R-:W-:Y:S02]  /*09c0*/  IMAD.IADD R17, R15, 0x1, R16 ;  /* 0x000000010f117824 */ /* 0x000fe400078e0210 */
[----:B------:R-:W3:Y:S02]  /*09d0*/  LDG.E.64 R12, desc[UR6][R12.64] ;  /* 0x000000060c0c7981 */ /* 0x000ee4000c1e1b00 */
[C---:B------:R-:W-:Y:S01]  /*09e0*/  IMAD.WIDE.U32 R14, R17.reuse, 0x8, R10 ;  /* 0x00000008110e7825 */ /* 0x040fe200078e000a */
[----:B------:R-:W-:-:S05]  /*09f0*/  IADD3 R17, PT, PT, R17, R16, RZ ;  /* 0x0000001011117210 */ /* 0x000fca0007ffe0ff */
[----:B------:R-:W4:Y:S01]  /*0a00*/  LDG.E.64 R14, desc[UR6][R14.64] ;  /* 0x000000060e0e7981 */ /* 0x000f22000c1e1b00 */
[----:B------:R-:W-:-:S06]  /*0a10*/  IMAD.WIDE.U32 R10, R17, 0x8, R10 ;  /* 0x00000008110a7825 */ /* 0x000fcc00078e000a */
[----:B------:R-:W5:Y:S01]  /*0a20*/  LDG.E.64 R10, desc[UR6][R10.64] ;  /* 0x000000060a0a7981 */ /* 0x000f62000c1e1b00 */
[----:B------:R-:W-:Y:S01]  /*0a30*/  VIADD R7, R7, 0x4 ;  /* 0x0000000407077836 */ /* 0x000fe20000000000 */
[----:B--2---:R-:W-:-:S08]  /*0a40*/  DADD R22, R22, R8 ;  /* 0x0000000016167229 */ /* 0x004fd00000000008 */
[----:B---3--:R-:W-:-:S08]  /*0a50*/  DADD R22, R22, R12 ;  /* 0x0000000016167229 */ /* 0x008fd0000000000c */
[----:B----4-:R-:W-:-:S08]  /*0a60*/  DADD R22, R22, R14 ;  /* 0x0000000016167229 */ /* 0x010fd0000000000e */
[----:B-----5:R-:W-:-:S11]  /*0a70*/  DADD R22, R22, R10 ;  /* 0x0000000016167229 */ /* 0x020fd6000000000a */
.L_x_4:
[----:B------:R-:W-:Y:S05]  /*0a80*/  @!P1 BRA `(.L_x_2) ;  /* 0x0000000000449947 */ /* 0x000fea0003800000 */
[----:B------:R-:W1:Y:S08]  /*0a90*/  LDC R12, c[0x0][0x380] ;  /* 0x0000e000ff0c7b82 */ /* 0x000e700000000800 */
[----:B------:R-:W2:Y:S01]  /*0aa0*/  LDC.64 R10, c[0x0][0x388] ;  /* 0x0000e200ff0a7b82 */ /* 0x000ea20000000a00 */
[----:B-1----:R-:W-:-:S04]  /*0ab0*/  IMAD R7, R7, R12, R6 ;  /* 0x0000000c07077224 */ /* 0x002fc800078e0206 */
[----:B--2---:R-:W-:-:S06]  /*0ac0*/  IMAD.WIDE.U32 R8, R7, 0x8, R10 ;  /* 0x0000000807087825 */ /* 0x004fcc00078e000a */
[----:B0-----:R-:W2:Y:S01]  /*0ad0*/  LDG.E.64 R8, desc[UR6][R8.64] ;  /* 0x0000000608087981 */ /* 0x001ea2000c1e1b00 */
[----:B------:R-:W-:Y:S01]  /*0ae0*/  ISETP.NE.AND P0, PT, R5, 0x1, PT ;  /* 0x000000010500780c */ /* 0x000fe20003f05270 */
[----:B--2---:R-:W-:-:S12]  /*0af0*/  DADD R22, R22, R8 ;  /* 0x0000000016167229 */ /* 0x004fd80000000008 */
[----:B------:R-:W-:Y:S05]  /*0b00*/  @!P0 BRA `(.L_x_2) ;  /* 0x0000000000248947 */ /* 0x000fea0003800000 */
[----:B------:R-:W-:Y:S02]  /*0b10*/  ISETP.NE.AND P0, PT, R5, 0x2, PT ;  /* 0x000000020500780c */ /* 0x000fe40003f05270 */
[----:B------:R-:W-:-:S05]  /*0b20*/  IADD3 R7, PT, PT, R7, R12, RZ ;  /* 0x0000000c07077210 */ /* 0x000fca0007ffe0ff */
[----:B------:R-:W-:-:S06]  /*0b30*/  IMAD.WIDE.U32 R8, R7, 0x8, R10 ;  /* 0x0000000807087825 */ /* 0x000fcc00078e000a */
[----:B------:R-:W-:Y:S01]  /*0b40*/  @P0 IMAD.IADD R7, R7, 0x1, R12 ;  /* 0x0000000107070824 */ /* 0x000fe200078e020c */
[----:B------:R-:W2:Y:S03]  /*0b50*/  LDG.E.64 R8, desc[UR6][R8.64] ;  /* 0x0000000608087981 */ /* 0x000ea6000c1e1b00 */
[----:B------:R-:W-:-:S06]  /*0b60*/  @P0 IMAD.WIDE.U32 R10, R7, 0x8, R10 ;  /* 0x00000008070a0825 */ /* 0x000fcc00078e000a */
[----:B------:R-:W3:Y:S01]  /*0b70*/  @P0 LDG.E.64 R10, desc[UR6][R10.64] ;  /* 0x000000060a0a0981 */ /* 0x000ee2000c1e1b00 */
[----:B--2---:R-:W-:-:S08]  /*0b80*/  DADD R22, R22, R8 ;  /* 0x0000000016167229 */ /* 0x004fd00000000008 */
[----:B---3--:R-:W-:-:S11]  /*0b90*/  @P0 DADD R22, R22, R10 ;  /* 0x0000000016160229 */ /* 0x008fd6000000000a */
.L_x_2:
[----:B------:R-:W1:Y:S01]  /*0ba0*/  LDCU UR4, c[0x0][0x380] ;  /* 0x00007000ff0477ac */ /* 0x000e620008000800 */
[----:B------:R-:W-:Y:S02]  /*0bb0*/  MOV R8, 0x1 ;  /* 0x0000000100087802 */ /* 0x000fe40000000f00 */
[----:B------:R-:W-:Y:S01]  /*0bc0*/  FSETP.GEU.AND P1, PT, |R23|, 6.5827683646048100446e-37, PT ;  /* 0x036000001700780b */ /* 0x000fe20003f2e200 */
[----:B-1----:R-:W1:Y:S08]  /*0bd0*/  I2F.F64.U32 R10, UR4 ;  /* 0x00000004000a7d12 */ /* 0x002e700008201800 */
[----:B-1----:R-:W1:Y:S02]  /*0be0*/  MUFU.RCP64H R9, R11 ;  /* 0x0000000b00097308 */ /* 0x002e640000001800 */
[----:B-1----:R-:W-:-:S08]  /*0bf0*/  DFMA R12, -R10, R8, 1 ;  /* 0x3ff000000a0c742b */ /* 0x002fd00000000108 */
[----:B------:R-:W-:-:S08]  /*0c00*/  DFMA R12, R12, R12, R12 ;  /* 0x0000000c0c0c722b */ /* 0x000fd0000000000c */
[----:B------:R-:W-:-:S08]  /*0c10*/  DFMA R12, R8, R12, R8 ;  /* 0x0000000c080c722b */ /* 0x000fd00000000008 */
[----:B------:R-:W-:-:S08]  /*0c20*/  DFMA R8, -R10, R12, 1 ;  /* 0x3ff000000a08742b */ /* 0x000fd0000000010c */
[----:B------:R-:W-:-:S08]  /*0c30*/  DFMA R8, R12, R8, R12 ;  /* 0x000000080c08722b */ /* 0x000fd0000000000c */
[----:B------:R-:W-:-:S08]  /*0c40*/  DMUL R12, R8, R22 ;  /* 0x00000016080c7228 */ /* 0x000fd00000000000 */
[----:B------:R-:W-:-:S08]  /*0c50*/  DFMA R14, -R10, R12, R22 ;  /* 0x0000000c0a0e722b */ /* 0x000fd00000000116 */
[----:B------:R-:W-:-:S10]  /*0c60*/  DFMA R8, R8, R14, R12 ;  /* 0x0000000e0808722b */ /* 0x000fd4000000000c */
[----:B------:R-:W-:-:S05]  /*0c70*/  FFMA R7, RZ, R11, R9 ;  /* 0x0000000bff077223 */ /* 0x000fca0000000009 */
[----:B------:R-:W-:-:S13]  /*0c80*/  FSETP.GT.AND P0, PT, |R7|, 1.469367938527859385e-39, PT ;  /* 0x001000000700780b */ /* 0x000fda0003f04200 */
[----:B------:R-:W-:Y:S05]  /*0c90*/  @P0 BRA P1, `(.L_x_5) ;  /* 0x00000000000c0947 */ /* 0x000fea0000800000 */
[----:B------:R-:W-:Y:S01]  /*0ca0*/  IMAD.MOV.U32 R7, RZ, RZ, R22 ;  /* 0x000000ffff077224 */ /* 0x000fe200078e0016 */
[----:B------:R-:W-:-:S07]  /*0cb0*/  MOV R16, 0xcd0 ;  /* 0x00000cd000107802 */ /* 0x000fce0000000f00 */
[----:B0-----:R-:W-:Y:S05]  /*0cc0*/  CALL.REL.NOINC `($__internal_0_$__cuda_sm20_div_rn_f64_full) ;  /* 0x0000000000687944 */ /* 0x001fea0003c00000 */
.L_x_5:
[----:B------:R-:W1:Y:S01]  /*0cd0*/  LDC.64 R10, c[0x0][0x390] ;  /* 0x0000e400ff0a7b82 */ /* 0x000e620000000a00 */
[----:B------:R-:W-:-:S07]  /*0ce0*/  MOV R7, 0xffffffff ;  /* 0xffffffff00077802 */ /* 0x000fce0000000f00 */
[----:B------:R-:W2:Y:S01]  /*0cf0*/  LDC.64 R14, c[0x0][0x388] ;  /* 0x0000e200ff0e7b82 */ /* 0x000ea20000000a00 */
[----:B-1----:R-:W-:-:S05]  /*0d00*/  IMAD.WIDE.U32 R12, R6, 0x4, R10 ;  /* 0x00000004060c7825 */ /* 0x002fca00078e000a */
[----:B0-----:R0:W-:Y:S01]  /*0d10*/  STG.E desc[UR6][R12.64], R7 ;  /* 0x000000070c007986 */ /* 0x0011e2000c101906 */
[----:B--2---:R-:W-:-:S06]  /*0d20*/  IMAD.WIDE.U32 R10, R6, 0x8, R14 ;  /* 0x00000008060a7825 */ /* 0x004fcc00078e000e */
[----:B------:R-:W2:Y:S02]  /*0d30*/  LDG.E.64 R10, desc[UR6][R10.64] ;  /* 0x000000060a0a7981 */ /* 0x000ea4000c1e1b00 */
[----:B--2---:R-:W-:-:S14]  /*0d40*/  DSETP.NEU.AND P0, PT, R10, R8, PT ;  /* 0x000000080a00722a */ /* 0x004fdc0003f0d000 */
[----:B0-----:R-:W-:Y:S05]  /*0d50*/  @!P0 BRA `(.L_x_6) ;  /* 0x00000000002c8947 */ /* 0x001fea0003800000 */
[----:B------:R-:W0:Y:S01]  /*0d60*/  LDC R7, c[0x0][0x380] ;  /* 0x0000e000ff077b82 */ /* 0x000e220000000800 */
[----:B------:R-:W-:-:S07]  /*0d70*/  UMOV UR4, URZ ;  /* 0x000000ff00047c82 */ /* 0x000fce0008000000 */
[----:B------:R-:W1:Y:S02]  /*0d80*/  LDC.64 R14, c[0x0][0x388] ;  /* 0x0000e200ff0e7b82 */ /* 0x000e640000000a00 */
.L_x_8:
[----:B------:R-:W-:-:S06]  /*0d90*/  UIADD3 UR4, UPT, UPT, UR4, 0x1, URZ ;  /* 0x0000000104047890 */ /* 0x000fcc000fffe0ff */
[----:B0-----:R-:W-:-:S13]  /*0da0*/  ISETP.NE.AND P0, PT, R7, UR4, PT ;  /* 0x0000000407007c0c */ /* 0x001fda000bf05270 */
[----:B------:R-:W-:Y:S05]  /*0db0*/  @!P0 BRA `(.L_x_7) ;  /* 0x0000000000188947 */ /* 0x000fea0003800000 */
[----:B------:R-:W-:-:S04]  /*0dc0*/  IMAD R11, R7, UR4, R6 ;  /* 0x00000004070b7c24 */ /* 0x000fc8000f8e0206 */
[----:B-1----:R-:W-:-:S06]  /*0dd0*/  IMAD.WIDE.U32 R10, R11, 0x8, R14 ;  /* 0x000000080b0a7825 */ /* 0x002fcc00078e000e */
[----:B------:R-:W2:Y:S02]  /*0de0*/  LDG.E.64 R10, desc[UR6][R10.64] ;  /* 0x000000060a0a7981 */ /* 0x000ea4000c1e1b00 */
[----:B--2---:R-:W-:-:S14]  /*0df0*/  DSETP.NEU.AND P0, PT, R10, R8, PT ;  /* 0x000000080a00722a */ /* 0x004fdc0003f0d000 */
[----:B------:R-:W-:Y:S05]  /*0e00*/  @P0 BRA `(.L_x_8) ;  /* 0xfffffffc00e00947 */ /* 0x000fea000383ffff */
.L_x_6:
[----:B------:R0:W-:Y:S02]  /*0e10*/  STG.E desc[UR6][R12.64], R6 ;  /* 0x000000060c007986 */ /* 0x0001e4000c101906 */
.L_x_7:
[----:B------:R-:W2:Y:S01]  /*0e20*/  LDCU UR4, c[0x0][0x380] ;  /* 0x00007000ff0477ac */ /* 0x000ea20008000800 */
[----:B0-----:R-:W-:-:S05]  /*0e30*/  VIADD R6, R6, 0x1 ;  /* 0x0000000106067836 */ /* 0x001fca0000000000 */
[----:B--2---:R-:W-:-:S13]  /*0e40*/  ISETP.NE.AND P0, PT, R6, UR4, PT ;  /* 0x0000000406007c0c */ /* 0x004fda000bf05270 */
[----:B------:R-:W-:Y:S05]  /*0e50*/  @P0 BRA `(.L_x_9) ;  /* 0xfffffff000940947 */ /* 0x000fea000383ffff */
[----:B------:R-:W-:Y:S05]  /*0e60*/  EXIT ;  /* 0x000000000000794d */ /* 0x000fea0003800000 */
        .weak           $__internal_0_$__cuda_sm20_div_rn_f64_full
        .type           $__internal_0_$__cuda_sm20_div_rn_f64_full,@function
        .size           $__internal_0_$__cuda_sm20_div_rn_f64_full,(.L_x_16 - $__internal_0_$__cuda_sm20_div_rn_f64_full)
$__internal_0_$__cuda_sm20_div_rn_f64_full:
[C---:B------:R-:W-:Y:S01]  /*0e70*/  FSETP.GEU.AND P0, PT, |R11|.reuse, 1.469367938527859385e-39, PT ;  /* 0x001000000b00780b */ /* 0x040fe20003f0e200 */
[----:B------:R-:W-:Y:S01]  /*0e80*/  IMAD.MOV.U32 R18, RZ, RZ, 0x1 ;  /* 0x00000001ff127424 */ /* 0x000fe200078e00ff */
[C---:B------:R-:W-:Y:S01]  /*0e90*/  LOP3.LUT R8, R11.reuse, 0x800fffff, RZ, 0xc0, !PT ;  /* 0x800fffff0b087812 */ /* 0x040fe200078ec0ff */
[----:B------:R-:W-:Y:S01]  /*0ea0*/  HFMA2 R17, -RZ, RZ, 0.0045166015625, 0 ;  /* 0x1ca00000ff117431 */ /* 0x000fe200000001ff */
[----:B------:R-:W-:Y:S02]  /*0eb0*/  LOP3.LUT R22, R11, 0x7ff00000, RZ, 0xc0, !PT ;  /* 0x7ff000000b167812 */ /* 0x000fe400078ec0ff */
[----:B------:R-:W-:Y:S02]  /*0ec0*/  LOP3.LUT R9, R8, 0x3ff00000, RZ, 0xfc, !PT ;  /* 0x3ff0000008097812 */ /* 0x000fe400078efcff */
[----:B------:R-:W-:-:S05]  /*0ed0*/  MOV R8, R10 ;  /* 0x0000000a00087202 */ /* 0x000fca0000000f00 */
[----:B------:R-:W-:-:S06]  /*0ee0*/  @!P0 DMUL R8, R10, 8.98846567431157953865e+307 ;  /* 0x7fe000000a088828 */ /* 0x000fcc0000000000 */
[----:B------:R-:W0:Y:S02]  /*0ef0*/  MUFU.RCP64H R19, R9 ;  /* 0x0000000900137308 */ /* 0x000e240000001800 */
[----:B0-----:R-:W-:-:S08]  /*0f00*/  DFMA R12, R18, -R8, 1 ;  /* 0x3ff00000120c742b */ /* 0x001fd00000000808 */
[----:B------:R-:W-:-:S08]  /*0f10*/  DFMA R12, R12, R12, R12 ;  /* 0x0000000c0c0c722b */ /* 0x000fd0000000000c */
[----:B------:R-:W-:Y:S01]  /*0f20*/  DFMA R18, R18, R12, R18 ;  /* 0x0000000c1212722b */ /* 0x000fe20000000012 */
[----:B------:R-:W-:Y:S01]  /*0f30*/  IMAD.MOV.U32 R13, RZ, RZ, R23 ;  /* 0x000000ffff0d7224 */ /* 0x000fe200078e0017 */
[----:B------:R-:W-:-:S04]  /*0f40*/  MOV R12, R7 ;  /* 0x00000007000c7202 */ /* 0x000fc80000000f00 */
[----:B------:R-:W-:Y:S02]  /*0f50*/  LOP3.LUT R7, R13, 0x7ff00000, RZ, 0xc0, !PT ;  /* 0x7ff000000d077812 */ /* 0x000fe400078ec0ff */
[----:B------:R-:W-:Y:S01]  /*0f60*/  DFMA R20, R18, -R8, 1 ;  /* 0x3ff000001214742b */ /* 0x000fe20000000808 */
[----:B------:R-:W-:Y:S02]  /*0f70*/  MOV R14, R12 ;  /* 0x0000000c000e7202 */ /* 0x000fe40000000f00 */
[----:B------:R-:W-:Y:S01]  /*0f80*/  ISETP.GE.U32.AND P1, PT, R7, R22, PT ;  /* 0x000000160700720c */ /* 0x000fe20003f26070 */
[----:B------:R-:W-:-:S03]  /*0f90*/  IMAD.MOV.U32 R25, RZ, RZ, R7 ;  /* 0x000000ffff197224 */ /* 0x000fc600078e0007 */
[----:B------:R-:W-:Y:S01]  /*0fa0*/  SEL R15, R17, 0x63400000, !P1 ;  /* 0x63400000110f7807 */ /* 0x000fe20004800000 */
[----:B------:R-:W-:Y:S01]  /*0fb0*/  DFMA R18, R18, R20, R18 ;  /* 0x000000141212722b */ /* 0x000fe20000000012 */
[----:B------:R-:W-:Y:S02]  /*0fc0*/  FSETP.GEU.AND P1, PT, |R13|, 1.469367938527859385e-39, PT ;  /* 0x001000000d00780b */ /* 0x000fe40003f2e200 */
[----:B------:R-:W-:-:S11]  /*0fd0*/  LOP3.LUT R15, R15, 0x800fffff, R13, 0xf8, !PT ;  /* 0x800fffff0f0f7812 */ /* 0x000fd600078ef80d */
[----:B------:R-:W-:Y:S05]  /*0fe0*/  @P1 BRA `(.L_x_10) ;  /* 0x0000000000201947 */ /* 0x000fea0003800000 */
[----:B------:R-:W-:-:S04]  /*0ff0*/  LOP3.LUT R20, R11, 0x7ff00000, RZ, 0xc0, !PT ;  /* 0x7ff000000b147812 */ /* 0x000fc800078ec0ff */
[----:B------:R-:W-:Y:S01]  /*1000*/  ISETP.GE.U32.AND P1, PT, R7, R20, PT ;  /* 0x000000140700720c */ /* 0x000fe20003f26070 */
[----:B------:R-:W-:-:S03]  /*1010*/  IMAD.MOV.U32 R20, RZ, RZ, RZ ;  /* 0x000000ffff147224 */ /* 0x000fc600078e00ff */
[----:B------:R-:W-:-:S04]  /*1020*/  SEL R21, R17, 0x63400000, !P1 ;  /* 0x6340000011157807 */ /* 0x000fc80004800000 */
[----:B------:R-:W-:-:S04]  /*1030*/  LOP3.LUT R21, R21, 0x80000000, R13, 0xf8, !PT ;  /* 0x8000000015157812 */ /* 0x000fc800078ef80d */
[----:B------:R-:W-:-:S06]  /*1040*/  LOP3.LUT R21, R21, 0x100000, RZ, 0xfc, !PT ;  /* 0x0010000015157812 */ /* 0x000fcc00078efcff */
[----:B------:R-:W-:-:S10]  /*1050*/  DFMA R14, R14, 2, -R20 ;  /* 0x400000000e0e782b */ /* 0x000fd40000000814 */
[----:B------:R-:W-:-:S07]  /*1060*/  LOP3.LUT R25, R15, 0x7ff00000, RZ, 0xc0, !PT ;  /* 0x7ff000000f197812 */ /* 0x000fce00078ec0ff */
.L_x_10:
[----:B------:R-:W-:Y:S01]  /*1070*/  MOV R24, R22 ;  /* 0x0000001600187202 */ /* 0x000fe20000000f00 */
[----:B------:R-:W-:Y:S01]  /*1080*/  VIADD R26, R25, 0xffffffff ;  /* 0xffffffff191a7836 */ /* 0x000fe20000000000 */
[----:B------:R-:W-:Y:S01]  /*1090*/  @!P0 LOP3.LUT R24, R9, 0x7ff00000, RZ, 0xc0, !PT ;  /* 0x7ff0000009188812 */ /* 0x000fe200078ec0ff */
[----:B------:R-:W-:-:S03]  /*10a0*/  DMUL R20, R18, R14 ;  /* 0x0000000e12147228 */ /* 0x000fc60000000000 */
[----:B------:R-:W-:Y:S02]  /*10b0*/  IADD3 R27, PT, PT, R24, -0x1, RZ ;  /* 0xffffffff181b7810 */ /* 0x000fe40007ffe0ff */
[----:B------:R-:W-:-:S03]  /*10c0*/  ISETP.GT.U32.AND P0, PT, R26, 0x7feffffe, PT ;  /* 0x7feffffe1a00780c */ /* 0x000fc60003f04070 */
[----:B------:R-:W-:Y:S01]  /*10d0*/  DFMA R22, R20, -R8, R14 ;  /* 0x800000081416722b */ /* 0x000fe2000000000e */
[----:B------:R-:W-:-:S07]  /*10e0*/  ISETP.GT.U32.OR P0, PT, R27, 0x7feffffe, P0 ;  /* 0x7feffffe1b00780c */ /* 0x000fce0000704470 */
[----:B------:R-:W-:-:S06]  /*10f0*/  DFMA R18, R18, R22, R20 ;  /* 0x000000161212722b */ /* 0x000fcc0000000014 */
[----:B------:R-:W-:Y:S05]  /*1100*/  @P0 BRA `(.L_x_11) ;  /* 0x00000000006c0947 */ /* 0x000fea0003800000 */
[----:B------:R-:W-:-:S04]  /*1110*/  LOP3.LUT R20, R11, 0x7ff00000, RZ, 0xc0, !PT ;  /* 0x7ff000000b147812 */ /* 0x000fc800078ec0ff */
[CC--:B------:R-:W-:Y:S02]  /*1120*/  VIADDMNMX R12, R7.reuse, -R20.reuse, 0xb9600000, !PT ;  /* 0xb9600000070c7446 */ /* 0x0c0fe40007800914 */
[----:B------:R-:W-:Y:S02]  /*1130*/  ISETP.GE.U32.AND P0, PT, R7, R20, PT ;  /* 0x000000140700720c */ /* 0x000fe40003f06070 */
[----:B------:R-:W-:Y:S02]  /*1140*/  VIMNMX R12, PT, PT, R12, 0x46a00000, PT ;  /* 0x46a000000c0c7848 */ /* 0x000fe40003fe0100 */
[----:B------:R-:W-:-:S05]  /*1150*/  SEL R7, R17, 0x63400000, !P0 ;  /* 0x6340000011077807 */ /* 0x000fca0004000000 */
[----:B------:R-:W-:Y:S02]  /*1160*/  IMAD.IADD R7, R12, 0x1, -R7 ;  /* 0x000000010c077824 */ /* 0x000fe400078e0a07 */
[----:B------:R-:W-:-:S03]  /*1170*/  IMAD.MOV.U32 R12, RZ, RZ, RZ ;  /* 0x000000ffff0c7224 */ /* 0x000fc600078e00ff */
[----:B------:R-:W-:-:S06]  /*1180*/  IADD3 R13, PT, PT, R7, 0x7fe00000, RZ ;  /* 0x7fe00000070d7810 */ /* 0x000fcc0007ffe0ff */
[----:B------:R-:W-:-:S10]  /*1190*/  DMUL R20, R18, R12 ;  /* 0x0000000c12147228 */ /* 0x000fd40000000000 */
[----:B------:R-:W-:-:S13]  /*11a0*/  FSETP.GTU.AND P0, PT, |R21|, 1.469367938527859385e-39, PT ;  /* 0x001000001500780b */ /* 0x000fda0003f0c200 */
[----:B------:R-:W-:Y:S05]  /*11b0*/  @P0 BRA `(.L_x_12) ;  /* 0x0000000000940947 */ /* 0x000fea0003800000 */
[----:B------:R-:W-:Y:S01]  /*11c0*/  DFMA R8, R18, -R8, R14 ;  /* 0x800000081208722b */ /* 0x000fe2000000000e */
[----:B------:R-:W-:-:S09]  /*11d0*/  MOV R12, RZ ;  /* 0x000000ff000c7202 */ /* 0x000fd20000000f00 */
[C---:B------:R-:W-:Y:S02]  /*11e0*/  FSETP.NEU.AND P0, PT, R9.reuse, RZ, PT ;  /* 0x000000ff0900720b */ /* 0x040fe40003f0d000 */
[----:B------:R-:W-:-:S04]  /*11f0*/  LOP3.LUT R11, R9, 0x80000000, R11, 0x48, !PT ;  /* 0x80000000090b7812 */ /* 0x000fc800078e480b */
[----:B------:R-:W-:-:S07]  /*1200*/  LOP3.LUT R13, R11, R13, RZ, 0xfc, !PT ;  /* 0x0000000d0b0d7212 */ /* 0x000fce00078efcff */
[----:B------:R-:W-:Y:S05]  /*1210*/  @!P0 BRA `(.L_x_12) ;  /* 0x00000000007c8947 */ /* 0x000fea0003800000 */
[----:B------:R-:W-:Y:S01]  /*1220*/  IMAD.MOV R9, RZ, RZ, -R7 ;  /* 0x000000ffff097224 */ /* 0x000fe200078e0a07 */
[----:B------:R-:W-:Y:S01]  /*1230*/  MOV R8, RZ ;  /* 0x000000ff00087202 */ /* 0x000fe20000000f00 */
[----:B------:R-:W-:Y:S01]  /*1240*/  DMUL.RP R12, R18, R12 ;  /* 0x0000000c120c7228 */ /* 0x000fe20000008000 */
[----:B------:R-:W-:-:S04]  /*1250*/  IADD3 R7, PT, PT, -R7, -0x43300000, RZ ;  /* 0xbcd0000007077810 */ /* 0x000fc80007ffe1ff */
[----:B------:R-:W-:-:S05]  /*1260*/  DFMA R8, R20, -R8, R18 ;  /* 0x800000081408722b */ /* 0x000fca0000000012 */
[----:B------:R-:W-:-:S05]  /*1270*/  LOP3.LUT R11, R13, R11, RZ, 0x3c, !PT ;  /* 0x0000000b0d0b7212 */ /* 0x000fca00078e3cff */
[----:B------:R-:W-:-:S04]  /*1280*/  FSETP.NEU.AND P0, PT, |R9|, R7, PT ;  /* 0x000000070900720b */ /* 0x000fc80003f0d200 */
[----:B------:R-:W-:Y:S02]  /*1290*/  FSEL R20, R12, R20, !P0 ;  /* 0x000000140c147208 */ /* 0x000fe40004000000 */
[----:B------:R-:W-:Y:S01]  /*12a0*/  FSEL R21, R11, R21, !P0 ;  /* 0x000000150b157208 */ /* 0x000fe20004000000 */
[----:B------:R-:W-:Y:S06]  /*12b0*/  BRA `(.L_x_12) ;  /* 0x0000000000547947 */ /* 0x000fec0003800000 */
.L_x_11:
[----:B------:R-:W-:-:S14]  /*12c0*/  DSETP.NAN.AND P0, PT, R12, R12, PT ;  /* 0x0000000c0c00722a */ /* 0x000fdc0003f08000 */
[----:B------:R-:W-:Y:S05]  /*12d0*/  @P0 BRA `(.L_x_13) ;  /* 0x0000000000440947 */ /* 0x000fea0003800000 */
[----:B------:R-:W-:-:S14]  /*12e0*/  DSETP.NAN.AND P0, PT, R10, R10, PT ;  /* 0x0000000a0a00722a */ /* 0x000fdc0003f08000 */
[----:B------:R-:W-:Y:S05]  /*12f0*/  @P0 BRA `(.L_x_14) ;  /* 0x0000000000300947 */ /* 0x000fea0003800000 */
[----:B------:R-:W-:Y:S01]  /*1300*/  ISETP.NE.AND P0, PT, R25, R24, PT ;  /* 0x000000181900720c */ /* 0x000fe20003f05270 */
[----:B------:R-:W-:Y:S01]  /*1310*/  IMAD.MOV.U32 R20, RZ, RZ, 0x0 ;  /* 0x00000000ff147424 */ /* 0x000fe200078e00ff */
[----:B------:R-:W-:-:S11]  /*1320*/  MOV R21, 0xfff80000 ;  /* 0xfff8000000157802 */ /* 0x000fd60000000f00 */
[----:B------:R-:W-:Y:S05]  /*1330*/  @!P0 BRA `(.L_x_12) ;  /* 0x0000000000348947 */ /* 0x000fea0003800000 */
[----:B------:R-:W-:Y:S02]  /*1340*/  ISETP.NE.AND P0, PT, R25, 0x7ff00000, PT ;  /* 0x7ff000001900780c */ /* 0x000fe40003f05270 */
[----:B------:R-:W-:Y:S02]  /*1350*/  LOP3.LUT R21, R13, 0x80000000, R11, 0x48, !PT ;  /* 0x800000000d157812 */ /* 0x000fe400078e480b */
[----:B------:R-:W-:-:S13]  /*1360*/  ISETP.EQ.OR P0, PT, R24, RZ, !P0 ;  /* 0x000000ff1800720c */ /* 0x000fda0004702670 */
[----:B------:R-:W-:Y:S01]  /*1370*/  @P0 LOP3.LUT R7, R21, 0x7ff00000, RZ, 0xfc, !PT ;  /* 0x7ff0000015070812 */ /* 0x000fe200078efcff */
[----:B------:R-:W-:Y:S01]  /*1380*/  @!P0 IMAD.MOV.U32 R20, RZ, RZ, RZ ;  /* 0x000000ffff148224 */ /* 0x000fe200078e00ff */
[----:B------:R-:W-:-:S03]  /*1390*/  @P0 MOV R20, RZ ;  /* 0x000000ff00140202 */ /* 0x000fc60000000f00 */
[----:B------:R-:W-:Y:S01]  /*13a0*/  @P0 IMAD.MOV.U32 R21, RZ, RZ, R7 ;  /* 0x000000ffff150224 */ /* 0x000fe200078e0007 */
[----:B------:R-:W-:Y:S06]  /*13b0*/  BRA `(.L_x_12) ;  /* 0x0000000000147947 */ /* 0x000fec0003800000 */
.L_x_14:
[----:B------:R-:W-:Y:S02]  /*13c0*/  LOP3.LUT R21, R11, 0x80000, RZ, 0xfc, !PT ;  /* 0x000800000b157812 */ /* 0x000fe400078efcff */
[----:B------:R-:W-:Y:S01]  /*13d0*/  MOV R20, R10 ;  /* 0x0000000a00147202 */ /* 0x000fe20000000f00 */
[----:B------:R-:W-:Y:S06]  /*13e0*/  BRA `(.L_x_12) ;  /* 0x0000000000087947 */ /* 0x000fec0003800000 */
.L_x_13:
[----:B------:R-:W-:Y:S01]  /*13f0*/  LOP3.LUT R21, R13, 0x80000, RZ, 0xfc, !PT ;  /* 0x000800000d157812 */ /* 0x000fe200078efcff */
[----:B------:R-:W-:-:S07]  /*1400*/  IMAD.MOV.U32 R20, RZ, RZ, R12 ;  /* 0x000000ffff147224 */ /* 0x000fce00078e000c */
.L_x_12:
[----:B------:R-:W-:Y:S01]  /*1410*/  MOV R17, 0x0 ;  /* 0x0000000000117802 */ /* 0x000fe20000000f00 */
[----:B------:R-:W-:Y:S01]  /*1420*/  IMAD.MOV.U32 R9, RZ, RZ, R21 ;  /* 0x000000ffff097224 */ /* 0x000fe200078e0015 */
[----:B------:R-:W-:Y:S02]  /*1430*/  MOV R8, R20 ;  /* 0x0000001400087202 */ /* 0x000fe40000000f00 */
[----:B------:R-:W-:Y:S05]  /*1440*/  RET.REL.NODEC R16 `(_Z17findIndicesKerneliPdPi) ;  /* 0xffffffe810ec7950 */ /* 0x000fea0003c3ffff */
.L_x_15:
[----:B------:R-:W-:-:S00]  /*1450*/  BRA `(.L_x_15) ;  /* 0xfffffffc00fc7947 */ /* 0x000fc0000383ffff */
[----:B------:R-:W-:-:S00]  /*1460*/  NOP ;  /* 0x0000000000007918 */ /* 0x000fc00000000000 */
        /* <DEDUP_REMOVED lines=9> */
.L_x_16:


//--------------------- .nv.shared.reserved.0     --------------------------
	.section	.nv.shared.reserved.0,"aw",@nobits
	.weak		__nv_reservedSMEM_offset_0_alias
	.size		__nv_reservedSMEM_offset_0_alias, 0, 64
	.other		__nv_reservedSMEM_offset_0_alias,@"STO_CUDA_RESERVED_SHARED STV_DEFAULT"
__nv_reservedSMEM_offset_0_alias:
	.zero		0
	.zero		64


//--------------------- .nv.constant0._Z17findIndicesKerneliPdPi --------------------------
	.section	.nv.constant0._Z17findIndicesKerneliPdPi,"a",@progbits
	.sectionflags	@""
	.align	4
.nv.constant0._Z17findIndicesKerneliPdPi:
	.zero		920


//--------------------- SYMBOLS --------------------------

	.type		.nv.reservedSmem.offset0,@object
	.size		.nv.reservedSmem.offset0,0x4
